//
// Generated by NVIDIA NVVM Compiler
//
// Compiler Build ID: CL-36424714
// Cuda compilation tools, release 13.0, V13.0.88
// Based on NVVM 20.0.0
//

.version 9.0
.target sm_100
.address_size 64

	// .globl	_Z14block_on_blockIfEvPT_S1_i
// _ZZ14block_on_blockIfEvPT_S1_iE12source_cache has been demoted

.visible .entry _Z14block_on_blockIfEvPT_S1_i(
	.param .u64 .ptr .align 1 _Z14block_on_blockIfEvPT_S1_i_param_0,
	.param .u64 .ptr .align 1 _Z14block_on_blockIfEvPT_S1_i_param_1,
	.param .u32 _Z14block_on_blockIfEvPT_S1_i_param_2
)
{
	.reg .pred 	%p<4>;
	.reg .b32 	%r<123>;
	.reg .b32 	%f<37>;
	.reg .b64 	%rd<16>;
	// demoted variable
	.shared .align 4 .b8 _ZZ14block_on_blockIfEvPT_S1_iE12source_cache[256];
	ld.param.u64 	%rd4, [_Z14block_on_blockIfEvPT_S1_i_param_0];
	ld.param.u64 	%rd5, [_Z14block_on_blockIfEvPT_S1_i_param_1];
	ld.param.u32 	%r24, [_Z14block_on_blockIfEvPT_S1_i_param_2];
	cvta.to.global.u64 	%rd6, %rd5;
	cvta.to.global.u64 	%rd1, %rd4;
	mov.u32 	%r1, %tid.x;
	mov.u32 	%r25, %ctaid.x;
	mov.u32 	%r26, %ctaid.y;
	shl.b32 	%r27, %r24, 3;
	add.s32 	%r28, %r27, %r26;
	shr.u32 	%r29, %r25, 6;
	shl.b32 	%r30, %r25, 2;
	and.b32  	%r31, %r30, -32;
	shl.b32 	%r32, %r25, 5;
	and.b32  	%r33, %r32, 224;
	shr.s32 	%r34, %r28, 31;
	shr.u32 	%r35, %r34, 26;
	add.s32 	%r36, %r28, %r35;
	shr.s32 	%r37, %r36, 6;
	shr.u32 	%r38, %r34, 29;
	add.s32 	%r39, %r28, %r38;
	and.b32  	%r40, %r39, 134217720;
	sub.s32 	%r41, %r28, %r40;
	shl.b32 	%r42, %r37, 8;
	shl.b32 	%r2, %r25, 15;
	shl.b32 	%r43, %r28, 15;
	cvt.s64.s32 	%rd2, %r43;
	mul.wide.u32 	%rd7, %r26, 67108864;
	add.s64 	%rd3, %rd6, %rd7;
	shl.b32 	%r44, %r1, 2;
	mov.u32 	%r45, _ZZ14block_on_blockIfEvPT_S1_iE12source_cache;
	add.s32 	%r3, %r45, %r44;
	sub.s32 	%r46, %r29, %r37;
	shl.b32 	%r4, %r46, 5;
	shl.b32 	%r47, %r29, 8;
	sub.s32 	%r48, %r31, %r47;
	add.s32 	%r49, %r48, %r42;
	shl.b32 	%r50, %r39, 2;
	and.b32  	%r51, %r50, -32;
	sub.s32 	%r5, %r49, %r51;
	shl.b32 	%r6, %r41, 5;
	and.b32  	%r52, %r1, 31;
	or.b32  	%r7, %r33, %r52;
	mov.u32 	%r117, %r1;
$L__BB0_1:
	add.s32 	%r9, %r2, %r117;
	mul.wide.u32 	%rd8, %r9, 4;
	add.s64 	%rd9, %rd1, %rd8;
	ld.global.f32 	%f6, [%rd9];
	shr.u32 	%r54, %r117, 10;
	shr.u32 	%r55, %r117, 5;
	add.s32 	%r10, %r4, %r54;
	add.s32 	%r11, %r5, %r55;
	shl.b32 	%r12, %r54, 5;
	fma.rn.f32 	%f1, %f6, 0f40000000, 0f3F800000;
	mov.f32 	%f36, 0f00000000;
	mov.b32 	%r118, 0;
$L__BB0_2:
	add.s32 	%r59, %r118, %r1;
	cvt.u64.u32 	%rd10, %r59;
	add.s64 	%rd11, %rd10, %rd2;
	shl.b64 	%rd12, %rd11, 2;
	add.s64 	%rd13, %rd1, %rd12;
	ld.global.f32 	%f7, [%rd13];
	st.shared.f32 	[%r3], %f7;
	bar.sync 	0;
	add.s32 	%r120, %r45, 8;
	mov.b32 	%r122, 8;
	mov.b32 	%r121, 3;
	mov.u32 	%r119, %r118;
$L__BB0_3:
	add.s32 	%r61, %r121, -3;
	add.s32 	%r62, %r119, 1;
	shr.u32 	%r63, %r119, 10;
	shr.u32 	%r64, %r119, 5;
	shl.b32 	%r65, %r63, 5;
	and.b32  	%r66, %r61, 28;
	sub.s32 	%r67, %r10, %r63;
	add.s32 	%r68, %r12, %r64;
	sub.s32 	%r69, %r11, %r68;
	add.s32 	%r70, %r69, %r65;
	add.s32 	%r71, %r6, %r66;
	sub.s32 	%r72, %r7, %r71;
	mul.lo.s32 	%r73, %r72, %r72;
	mad.lo.s32 	%r74, %r67, %r67, %r73;
	mad.lo.s32 	%r75, %r70, %r70, %r74;
	ld.shared.f32 	%f8, [%r120+-8];
	fma.rn.f32 	%f9, %f8, 0f40000000, 0f3F800000;
	mul.f32 	%f10, %f1, %f9;
	fma.rn.f32 	%f11, %f1, %f9, %f10;
	cvt.rn.f32.u32 	%f12, %r75;
	rcp.rn.f32 	%f13, %f12;
	fma.rn.f32 	%f14, %f13, %f11, %f36;
	add.s32 	%r76, %r121, -2;
	shr.u32 	%r77, %r62, 10;
	shr.u32 	%r78, %r62, 5;
	shl.b32 	%r79, %r77, 5;
	and.b32  	%r80, %r76, 29;
	sub.s32 	%r81, %r10, %r77;
	add.s32 	%r82, %r12, %r78;
	sub.s32 	%r83, %r11, %r82;
	add.s32 	%r84, %r83, %r79;
	add.s32 	%r85, %r6, %r80;
	sub.s32 	%r86, %r7, %r85;
	mul.lo.s32 	%r87, %r86, %r86;
	mad.lo.s32 	%r88, %r81, %r81, %r87;
	mad.lo.s32 	%r89, %r84, %r84, %r88;
	ld.shared.f32 	%f15, [%r120+-4];
	fma.rn.f32 	%f16, %f15, 0f40000000, 0f3F800000;
	mul.f32 	%f17, %f1, %f16;
	fma.rn.f32 	%f18, %f1, %f16, %f17;
	cvt.rn.f32.u32 	%f19, %r89;
	rcp.rn.f32 	%f20, %f19;
	fma.rn.f32 	%f21, %f20, %f18, %f14;
	add.s32 	%r90, %r121, -1;
	add.s32 	%r91, %r119, 2;
	shr.u32 	%r92, %r91, 10;
	shr.u32 	%r93, %r91, 5;
	shl.b32 	%r94, %r92, 5;
	and.b32  	%r95, %r90, 30;
	sub.s32 	%r96, %r10, %r92;
	add.s32 	%r97, %r12, %r93;
	sub.s32 	%r98, %r11, %r97;
	add.s32 	%r99, %r98, %r94;
	add.s32 	%r100, %r6, %r95;
	sub.s32 	%r101, %r7, %r100;
	mul.lo.s32 	%r102, %r101, %r101;
	mad.lo.s32 	%r103, %r96, %r96, %r102;
	mad.lo.s32 	%r104, %r99, %r99, %r103;
	ld.shared.f32 	%f22, [%r120];
	fma.rn.f32 	%f23, %f22, 0f40000000, 0f3F800000;
	mul.f32 	%f24, %f1, %f23;
	fma.rn.f32 	%f25, %f1, %f23, %f24;
	cvt.rn.f32.u32 	%f26, %r104;
	rcp.rn.f32 	%f27, %f26;
	fma.rn.f32 	%f28, %f27, %f25, %f21;
	add.s32 	%r105, %r119, 3;
	shr.u32 	%r106, %r105, 10;
	shr.u32 	%r107, %r105, 5;
	shl.b32 	%r108, %r106, 5;
	sub.s32 	%r109, %r10, %r106;
	add.s32 	%r110, %r12, %r107;
	sub.s32 	%r111, %r11, %r110;
	add.s32 	%r112, %r111, %r108;
	add.s32 	%r113, %r86, -2;
	mul.lo.s32 	%r114, %r113, %r113;
	mad.lo.s32 	%r115, %r109, %r109, %r114;
	mad.lo.s32 	%r116, %r112, %r112, %r115;
	ld.shared.f32 	%f29, [%r120+4];
	fma.rn.f32 	%f30, %f29, 0f40000000, 0f3F800000;
	mul.f32 	%f31, %f1, %f30;
	fma.rn.f32 	%f32, %f1, %f30, %f31;
	cvt.rn.f32.u32 	%f33, %r116;
	rcp.rn.f32 	%f34, %f33;
	fma.rn.f32 	%f36, %f34, %f32, %f28;
	add.s32 	%r122, %r122, 16;
	add.s32 	%r121, %r121, 4;
	add.s32 	%r120, %r120, 16;
	add.s32 	%r119, %r119, 4;
	setp.ne.s32 	%p1, %r122, 264;
	@%p1 bra 	$L__BB0_3;
	bar.sync 	0;
	add.s32 	%r22, %r118, 64;
	setp.lt.u32 	%p2, %r118, 32704;
	mov.u32 	%r118, %r22;
	@%p2 bra 	$L__BB0_2;
	mul.wide.u32 	%rd14, %r9, 4;
	add.s64 	%rd15, %rd3, %rd14;
	st.global.f32 	[%rd15], %f36;
	bar.sync 	0;
	add.s32 	%r23, %r117, 64;
	setp.lt.u32 	%p3, %r117, 32704;
	mov.u32 	%r117, %r23;
	@%p3 bra 	$L__BB0_1;
	ret;

}


// ===== COMPILED SASS (sm_100) =====

	.target	sm_100

	.elftype	@"ET_EXEC"


//--------------------- .note.nv.tkinfo           --------------------------
	.section	.note.nv.tkinfo,"",@"SHT_NOTE"
	.sectionflags	@"SHF_NOTE_NV_TKINFO"
	.tkinfo
        /*0018*/ 	.word	0x00000002
        /*0030*/ 	.string	""
        /*0030*/ 	.string	"ptxas"
        /*0030*/ 	.string	"Cuda compilation tools, release 13.0, V13.0.88"
        /*0030*/ 	.string	"Build cuda_13.0.r13.0/compiler.36424714_0"
        /*0030*/ 	.string	"-arch sm_100 -m 64 "



//--------------------- .note.nv.cuinfo           --------------------------
	.section	.note.nv.cuinfo,"",@"SHT_NOTE"
	.sectionflags	@"SHF_NOTE_NV_CUINFO"
        /*0018*/ 	.short	0x0002
        /*001a*/ 	.short	0x0064
        /*001c*/ 	.short	0x0082
	.zero		2


//--------------------- .nv.info                  --------------------------
	.section	.nv.info,"",@"SHT_CUDA_INFO"
	.align	4


	//----- nvinfo : EIATTR_REGCOUNT
	.align		4
        /*0000*/ 	.byte	0x04, 0x2f
        /*0002*/ 	.short	(.L_1 - .L_0)
	.align		4
.L_0:
        /*0004*/ 	.word	index@(_Z14block_on_blockIfEvPT_S1_i)
        /*0008*/ 	.word	0x00000020


	//----- nvinfo : EIATTR_FRAME_SIZE
	.align		4
.L_1:
        /*000c*/ 	.byte	0x04, 0x11
        /*000e*/ 	.short	(.L_3 - .L_2)
	.align		4
.L_2:
        /*0010*/ 	.word	index@($__internal_0_$__cuda_sm20_rcp_rn_f32_slowpath)
        /*0014*/ 	.word	0x00000000


	//----- nvinfo : EIATTR_FRAME_SIZE
	.align		4
.L_3:
        /*0018*/ 	.byte	0x04, 0x11
        /*001a*/ 	.short	(.L_5 - .L_4)
	.align		4
.L_4:
        /*001c*/ 	.word	index@(_Z14block_on_blockIfEvPT_S1_i)
        /*0020*/ 	.word	0x00000000


	//----- nvinfo : EIATTR_MIN_STACK_SIZE
	.align		4
.L_5:
        /*0024*/ 	.byte	0x04, 0x12
        /*0026*/ 	.short	(.L_7 - .L_6)
	.align		4
.L_6:
        /*0028*/ 	.word	index@(_Z14block_on_blockIfEvPT_S1_i)
        /*002c*/ 	.word	0x00000000
.L_7:


//--------------------- .nv.compat                --------------------------
	.section	.nv.compat,"",@"SHT_CUDA_COMPAT_INFO"
	.align	4
        /*0000*/ 	.byte	0x02, 0x09, 0x00, 0x00, 0x02, 0x02, 0x01, 0x00, 0x02, 0x05, 0x05, 0x00, 0x03, 0x07, 0x01, 0x01
        /*0010*/ 	.byte	0x02, 0x03, 0x00, 0x00, 0x02, 0x06, 0x01, 0x00, 0x04, 0x0b, 0x08, 0x00, 0x09, 0x00, 0x00, 0x00
        /*0020*/ 	.byte	0x00, 0x00, 0x00, 0x00


//--------------------- .nv.info._Z14block_on_blockIfEvPT_S1_i --------------------------
	.section	.nv.info._Z14block_on_blockIfEvPT_S1_i,"",@"SHT_CUDA_INFO"
	.sectionflags	@""
	.align	4


	//----- nvinfo : EIATTR_CUDA_API_VERSION
	.align		4
        /*0000*/ 	.byte	0x04, 0x37
        /*0002*/ 	.short	(.L_9 - .L_8)
.L_8:
        /*0004*/ 	.word	0x00000082


	//----- nvinfo : EIATTR_KPARAM_INFO
	.align		4
.L_9:
        /*0008*/ 	.byte	0x04, 0x17
        /*000a*/ 	.short	(.L_11 - .L_10)
.L_10:
        /*000c*/ 	.word	0x00000000
        /*0010*/ 	.short	0x0002
        /*0012*/ 	.short	0x0010
        /*0014*/ 	.byte	0x00, 0xf0, 0x11, 0x00


	//----- nvinfo : EIATTR_KPARAM_INFO
	.align		4
.L_11:
        /*0018*/ 	.byte	0x04, 0x17
        /*001a*/ 	.short	(.L_13 - .L_12)
.L_12:
        /*001c*/ 	.word	0x00000000
        /*0020*/ 	.short	0x0001
        /*0022*/ 	.short	0x0008
        /*0024*/ 	.byte	0x00, 0xf5, 0x21, 0x00


	//----- nvinfo : EIATTR_KPARAM_INFO
	.align		4
.L_13:
        /*0028*/ 	.byte	0x04, 0x17
        /*002a*/ 	.short	(.L_15 - .L_14)
.L_14:
        /*002c*/ 	.word	0x00000000
        /*0030*/ 	.short	0x0000
        /*0032*/ 	.short	0x0000
        /*0034*/ 	.byte	0x00, 0xf5, 0x21, 0x00


	//----- nvinfo : EIATTR_SPARSE_MMA_MASK
	.align		4
.L_15:
        /*0038*/ 	.byte	0x03, 0x50
        /*003a*/ 	.short	0x0000


	//----- nvinfo : EIATTR_MAXREG_COUNT
	.align		4
        /*003c*/ 	.byte	0x03, 0x1b
        /*003e*/ 	.short	0x00ff


	//----- nvinfo : EIATTR_NUM_BARRIERS
	.align		4
        /*0040*/ 	.byte	0x02, 0x4c
        /*0042*/ 	.byte	0x01
	.zero		1


	//----- nvinfo : EIATTR_MERCURY_ISA_VERSION
	.align		4
        /*0044*/ 	.byte	0x03, 0x5f
        /*0046*/ 	.short	0x0101


	//----- nvinfo : EIATTR_VRC_CTA_INIT_COUNT
	.align		4
        /*0048*/ 	.byte	0x02, 0x4a
	.zero		1
	.zero		1


	//----- nvinfo : EIATTR_EXIT_INSTR_OFFSETS
	.align		4
        /*004c*/ 	.byte	0x04, 0x1c
        /*004e*/ 	.short	(.L_17 - .L_16)


	//   ....[0]....
.L_16:
        /*0050*/ 	.word	0x00000da0


	//----- nvinfo : EIATTR_CRS_STACK_SIZE
	.align		4
.L_17:
        /*0054*/ 	.byte	0x04, 0x1e
        /*0056*/ 	.short	(.L_19 - .L_18)
.L_18:
        /*0058*/ 	.word	0x00000000


	//----- nvinfo : EIATTR_CBANK_PARAM_SIZE
	.align		4
.L_19:
        /*005c*/ 	.byte	0x03, 0x19
        /*005e*/ 	.short	0x0014


	//----- nvinfo : EIATTR_PARAM_CBANK
	.align		4
        /*0060*/ 	.byte	0x04, 0x0a
        /*0062*/ 	.short	(.L_21 - .L_20)
	.align		4
.L_20:
        /*0064*/ 	.word	index@(.nv.constant0._Z14block_on_blockIfEvPT_S1_i)
        /*0068*/ 	.short	0x0380
        /*006a*/ 	.short	0x0014


	//----- nvinfo : EIATTR_SW_WAR
	.align		4
.L_21:
        /*006c*/ 	.byte	0x04, 0x36
        /*006e*/ 	.short	(.L_23 - .L_22)
.L_22:
        /*0070*/ 	.word	0x00000008
.L_23:


//--------------------- .nv.callgraph             --------------------------
	.section	.nv.callgraph,"",@"SHT_CUDA_CALLGRAPH"
	.align	4
	.sectionentsize	8
	.align		4
        /*0000*/ 	.word	0x00000000
	.align		4
        /*0004*/ 	.word	0xffffffff
	.align		4
        /*0008*/ 	.word	0x00000000
	.align		4
        /*000c*/ 	.word	0xfffffffe
	.align		4
        /*0010*/ 	.word	0x00000000
	.align		4
        /*0014*/ 	.word	0xfffffffd
	.align		4
        /*0018*/ 	.word	0x00000000
	.align		4
        /*001c*/ 	.word	0xfffffffc


//--------------------- .text._Z14block_on_blockIfEvPT_S1_i --------------------------
	.section	.text._Z14block_on_blockIfEvPT_S1_i,"ax",@progbits
	.align	128
        .global         _Z14block_on_blockIfEvPT_S1_i
        .type           _Z14block_on_blockIfEvPT_S1_i,@function
        .size           _Z14block_on_blockIfEvPT_S1_i,(.L_x_21 - _Z14block_on_blockIfEvPT_S1_i)
        .other          _Z14block_on_blockIfEvPT_S1_i,@"STO_CUDA_ENTRY STV_DEFAULT"
_Z14block_on_blockIfEvPT_S1_i:
.text._Z14block_on_blockIfEvPT_S1_i:
[----:B------:R-:W-:Y:S08]  /*0000*/  LDC R1, c[0x0][0x37c] ;  /* 0x0000df00ff017b82 */ /* 0x000ff00000000800 */
[----:B------:R-:W0:Y:S01]  /*0010*/  S2UR UR11, SR_CTAID.Y ;  /* 0x00000000000b79c3 */ /* 0x000e220000002600 */
[----:B------:R-:W0:Y:S01]  /*0020*/  LDCU UR6, c[0x0][0x390] ;  /* 0x00007200ff0677ac */ /* 0x000e220008000800 */
[----:B------:R-:W1:Y:S01]  /*0030*/  S2R R15, SR_TID.X ;  /* 0x00000000000f7919 */ /* 0x000e620000002100 */
[----:B------:R-:W2:Y:S05]  /*0040*/  LDCU.64 UR4, c[0x0][0x388] ;  /* 0x00007100ff0477ac */ /* 0x000eaa0008000a00 */
[----:B------:R-:W3:Y:S01]  /*0050*/  S2UR UR15, SR_CTAID.X ;  /* 0x00000000000f79c3 */ /* 0x000ee20000002500 */
[----:B------:R-:W-:Y:S01]  /*0060*/  UMOV UR10, 0x400 ;  /* 0x00000400000a7882 */ /* 0x000fe20000000000 */
[----:B------:R-:W4:Y:S06]  /*0070*/  LDCU.64 UR16, c[0x0][0x358] ;  /* 0x00006b00ff1077ac */ /* 0x000f2c0008000a00 */
[----:B------:R-:W5:Y:S01]  /*0080*/  S2UR UR12, SR_CgaCtaId ;  /* 0x00000000000c79c3 */ /* 0x000f620000008800 */
[----:B0-----:R-:W-:-:S02]  /*0090*/  ULEA UR6, UR6, UR11, 0x3 ;  /* 0x0000000b06067291 */ /* 0x001fc4000f8e18ff */
[----:B--2---:R-:W-:Y:S02]  /*00a0*/  UIMAD.WIDE.U32 UR4, UR11, 0x4000000, UR4 ;  /* 0x040000000b0478a5 */ /* 0x004fe4000f8e0004 */
[----:B------:R-:W-:Y:S02]  /*00b0*/  USHF.L.U32 UR14, UR6, 0xf, URZ ;  /* 0x0000000f060e7899 */ /* 0x000fe400080006ff */
[----:B---3--:R-:W-:Y:S02]  /*00c0*/  USHF.L.U32 UR9, UR15, 0x5, URZ ;  /* 0x000000050f097899 */ /* 0x008fe400080006ff */
[----:B------:R-:W-:Y:S01]  /*00d0*/  USHF.L.U32 UR8, UR15, 0x2, URZ ;  /* 0x000000020f087899 */ /* 0x000fe200080006ff */
[----:B-1----:R-:W-:Y:S01]  /*00e0*/  IMAD.MOV.U32 R14, RZ, RZ, R15 ;  /* 0x000000ffff0e7224 */ /* 0x002fe200078e000f */
[----:B------:R-:W-:Y:S02]  /*00f0*/  ULOP3.LUT UR9, UR9, 0xe0, URZ, 0xc0, !UPT ;  /* 0x000000e009097892 */ /* 0x000fe4000f8ec0ff */
[----:B------:R-:W-:-:S02]  /*0100*/  USHF.R.U32.HI UR7, URZ, 0x6, UR15 ;  /* 0x00000006ff077899 */ /* 0x000fc4000801160f */
[----:B-----5:R-:W-:Y:S02]  /*0110*/  ULEA UR12, UR12, UR10, 0x18 ;  /* 0x0000000a0c0c7291 */ /* 0x020fe4000f8ec0ff */
[----:B------:R-:W-:Y:S01]  /*0120*/  USHF.R.S32.HI UR10, URZ, 0x1f, UR6 ;  /* 0x0000001fff0a7899 */ /* 0x000fe20008011406 */
[----:B------:R-:W-:Y:S01]  /*0130*/  IMAD.U32 R12, RZ, RZ, UR9 ;  /* 0x00000009ff0c7e24 */ /* 0x000fe2000f8e00ff */
[----:B------:R-:W-:Y:S02]  /*0140*/  ULOP3.LUT UR8, UR8, 0xffffffe0, URZ, 0xc0, !UPT ;  /* 0xffffffe008087892 */ /* 0x000fe4000f8ec0ff */
[----:B------:R-:W-:Y:S01]  /*0150*/  ULEA.HI UR11, UR10, UR6, URZ, 0x6 ;  /* 0x000000060a0b7291 */ /* 0x000fe2000f8f30ff */
[----:B------:R-:W-:Y:S01]  /*0160*/  LEA R13, R15, UR12, 0x2 ;  /* 0x0000000c0f0d7c11 */ /* 0x000fe2000f8e10ff */
[----:B------:R-:W-:Y:S01]  /*0170*/  ULEA.HI UR10, UR10, UR6, URZ, 0x3 ;  /* 0x000000060a0a7291 */ /* 0x000fe2000f8f18ff */
[----:B------:R-:W-:Y:S01]  /*0180*/  LOP3.LUT R12, R12, 0x1f, R15, 0xf8, !PT ;  /* 0x0000001f0c0c7812 */ /* 0x000fe200078ef80f */
[----:B------:R-:W-:-:S02]  /*0190*/  UIMAD UR8, UR7, -0x100, UR8 ;  /* 0xffffff00070878a4 */ /* 0x000fc4000f8e0208 */
[----:B------:R-:W-:Y:S02]  /*01a0*/  USHF.R.S32.HI UR11, URZ, 0x6, UR11 ;  /* 0x00000006ff0b7899 */ /* 0x000fe4000801140b */
[----:B------:R-:W-:Y:S02]  /*01b0*/  USHF.L.U32 UR13, UR10, 0x2, URZ ;  /* 0x000000020a0d7899 */ /* 0x000fe400080006ff */
[----:B------:R-:W-:Y:S02]  /*01c0*/  ULOP3.LUT UR10, UR10, 0x7fffff8, URZ, 0xc0, !UPT ;  /* 0x07fffff80a0a7892 */ /* 0x000fe4000f8ec0ff */
[----:B------:R-:W-:Y:S02]  /*01d0*/  ULEA UR8, UR11, UR8, 0x8 ;  /* 0x000000080b087291 */ /* 0x000fe4000f8e40ff */
[----:B------:R-:W-:Y:S02]  /*01e0*/  ULOP3.LUT UR13, UR13, 0xffffffe0, URZ, 0xc0, !UPT ;  /* 0xffffffe00d0d7892 */ /* 0x000fe4000f8ec0ff */
[----:B------:R-:W-:-:S02]  /*01f0*/  UIADD3 UR10, UPT, UPT, UR6, -UR10, URZ ;  /* 0x8000000a060a7290 */ /* 0x000fc4000fffe0ff */
[----:B------:R-:W-:Y:S02]  /*0200*/  UIADD3 UR7, UPT, UPT, UR7, -UR11, URZ ;  /* 0x8000000b07077290 */ /* 0x000fe4000fffe0ff */
[----:B----4-:R-:W-:-:S12]  /*0210*/  UIADD3 UR8, UPT, UPT, UR8, -UR13, URZ ;  /* 0x8000000d08087290 */ /* 0x010fd8000fffe0ff */
.L_x_15:
[----:B0-----:R-:W0:Y:S01]  /*0220*/  LDC.64 R2, c[0x0][0x380] ;  /* 0x0000e000ff027b82 */ /* 0x001e220000000a00 */
[----:B------:R-:W-:-:S05]  /*0230*/  MOV R11, UR15 ;  /* 0x0000000f000b7c02 */ /* 0x000fca0008000f00 */
[----:B------:R-:W-:-:S04]  /*0240*/  IMAD R11, R11, 0x8000, R14 ;  /* 0x000080000b0b7824 */ /* 0x000fc800078e020e */
[----:B0-----:R-:W-:-:S06]  /*0250*/  IMAD.WIDE.U32 R2, R11, 0x4, R2 ;  /* 0x000000040b027825 */ /* 0x001fcc00078e0002 */
[----:B------:R-:W2:Y:S01]  /*0260*/  LDG.E R2, desc[UR16][R2.64] ;  /* 0x0000001002027981 */ /* 0x000ea2000c1e1900 */
[----:B------:R-:W-:Y:S01]  /*0270*/  SHF.R.U32.HI R6, RZ, 0xa, R14 ;  /* 0x0000000aff067819 */ /* 0x000fe2000001160e */
[----:B------:R-:W-:Y:S01]  /*0280*/  IMAD.MOV.U32 R5, RZ, RZ, 0x40000000 ;  /* 0x40000000ff057424 */ /* 0x000fe200078e00ff */
[----:B------:R-:W-:Y:S01]  /*0290*/  MOV R7, UR7 ;  /* 0x0000000700077c02 */ /* 0x000fe20008000f00 */
[----:B------:R-:W-:Y:S01]  /*02a0*/  IMAD.MOV.U32 R24, RZ, RZ, RZ ;  /* 0x000000ffff187224 */ /* 0x000fe200078e00ff */
[C---:B------:R-:W-:Y:S01]  /*02b0*/  ISETP.GE.U32.AND P3, PT, R14.reuse, 0x7fc0, PT ;  /* 0x00007fc00e00780c */ /* 0x040fe20003f66070 */
[----:B------:R-:W-:Y:S01]  /*02c0*/  IMAD.MOV.U32 R8, RZ, RZ, RZ ;  /* 0x000000ffff087224 */ /* 0x000fe200078e00ff */
[C---:B------:R-:W-:Y:S01]  /*02d0*/  LEA.HI R9, R14.reuse, UR8, RZ, 0x1b ;  /* 0x000000080e097c11 */ /* 0x040fe2000f8fd8ff */
[----:B------:R-:W-:Y:S01]  /*02e0*/  VIADD R14, R14, 0x40 ;  /* 0x000000400e0e7836 */ /* 0x000fe20000000000 */
[----:B------:R-:W-:Y:S01]  /*02f0*/  LEA R7, R7, R6, 0x5 ;  /* 0x0000000607077211 */ /* 0x000fe200078e28ff */
[----:B------:R-:W-:-:S02]  /*0300*/  IMAD.SHL.U32 R6, R6, 0x20, RZ ;  /* 0x0000002006067824 */ /* 0x000fc400078e00ff */
[----:B--2---:R-:W-:-:S07]  /*0310*/  FFMA R10, R2, R5, 1 ;  /* 0x3f800000020a7423 */ /* 0x004fce0000000005 */
.L_x_14:
[----:B------:R-:W0:Y:S01]  /*0320*/  LDCU.64 UR18, c[0x0][0x380] ;  /* 0x00007000ff1277ac */ /* 0x000e220008000a00 */
[----:B------:R-:W-:Y:S01]  /*0330*/  IADD3 R0, PT, PT, R15, R8, RZ ;  /* 0x000000080f007210 */ /* 0x000fe20007ffe0ff */
[----:B------:R-:W-:-:S03]  /*0340*/  IMAD.U32 R3, RZ, RZ, UR14 ;  /* 0x0000000eff037e24 */ /* 0x000fc6000f8e00ff */
[----:B------:R-:W-:-:S04]  /*0350*/  IADD3 R0, P0, PT, R0, UR14, RZ ;  /* 0x0000000e00007c10 */ /* 0x000fc8000ff1e0ff */
[----:B------:R-:W-:Y:S02]  /*0360*/  LEA.HI.X.SX32 R3, R3, RZ, 0x1, P0 ;  /* 0x000000ff03037211 */ /* 0x000fe400000f0eff */
[----:B0-----:R-:W-:-:S04]  /*0370*/  LEA R2, P0, R0, UR18, 0x2 ;  /* 0x0000001200027c11 */ /* 0x001fc8000f8010ff */
[----:B------:R-:W-:-:S05]  /*0380*/  LEA.HI.X R3, R0, UR19, R3, 0x2, P0 ;  /* 0x0000001300037c11 */ /* 0x000fca00080f1403 */
[----:B------:R-:W2:Y:S01]  /*0390*/  LDG.E R2, desc[UR16][R2.64] ;  /* 0x0000001002027981 */ /* 0x000ea2000c1e1900 */
[----:B------:R-:W-:Y:S05]  /*03a0*/  WARPSYNC.ALL ;  /* 0x0000000000007948 */ /* 0x000fea0003800000 */
[----:B--2---:R0:W-:Y:S01]  /*03b0*/  STS [R13], R2 ;  /* 0x000000020d007388 */ /* 0x0041e20000000800 */
[----:B------:R-:W-:Y:S01]  /*03c0*/  BAR.SYNC.DEFER_BLOCKING 0x0 ;  /* 0x0000000000007b1d */ /* 0x000fe20000010000 */
[----:B------:R-:W-:Y:S01]  /*03d0*/  UIADD3 UR6, UPT, UPT, UR12, 0x8, URZ ;  /* 0x000000080c067890 */ /* 0x000fe2000fffe0ff */
[----:B------:R-:W-:Y:S01]  /*03e0*/  IMAD.MOV.U32 R5, RZ, RZ, R8 ;  /* 0x000000ffff057224 */ /* 0x000fe200078e0008 */
[----:B------:R-:W-:Y:S01]  /*03f0*/  IADD3 R8, PT, PT, R8, 0x40, RZ ;  /* 0x0000004008087810 */ /* 0x000fe20007ffe0ff */
[----:B------:R-:W-:-:S02]  /*0400*/  IMAD.MOV.U32 R4, RZ, RZ, 0x8 ;  /* 0x00000008ff047424 */ /* 0x000fc400078e00ff */
[----:B------:R-:W-:Y:S01]  /*0410*/  BSSY.RECONVERGENT B0, `(.L_x_0) ;  /* 0x0000091000007945 */ /* 0x000fe20003800200 */
[----:B------:R-:W-:Y:S01]  /*0420*/  ISETP.GE.U32.AND P4, PT, R8, 0x8000, PT ;  /* 0x000080000800780c */ /* 0x000fe20003f86070 */
[----:B------:R-:W-:Y:S01]  /*0430*/  IMAD.MOV.U32 R3, RZ, RZ, 0x3 ;  /* 0x00000003ff037424 */ /* 0x000fe200078e00ff */
[----:B0-----:R-:W-:-:S11]  /*0440*/  MOV R2, UR6 ;  /* 0x0000000600027c02 */ /* 0x001fd60008000f00 */
.L_x_13:
[----:B------:R-:W-:Y:S01]  /*0450*/  VIADD R16, R3, 0xfffffffd ;  /* 0xfffffffd03107836 */ /* 0x000fe20000000000 */
[----:B------:R-:W-:Y:S01]  /*0460*/  MOV R17, UR10 ;  /* 0x0000000a00117c02 */ /* 0x000fe20008000f00 */
[----:B------:R-:W0:Y:S01]  /*0470*/  LDS R0, [R2+-0x8] ;  /* 0xfffff80002007984 */ /* 0x000e220000000800 */
[C---:B------:R-:W-:Y:S01]  /*0480*/  LEA.HI R18, R5.reuse, R6, RZ, 0x1b ;  /* 0x0000000605127211 */ /* 0x040fe200078fd8ff */
[----:B------:R-:W-:Y:S01]  /*0490*/  IMAD.MOV.U32 R25, RZ, RZ, 0x40000000 ;  /* 0x40000000ff197424 */ /* 0x000fe200078e00ff */
[----:B------:R-:W-:Y:S01]  /*04a0*/  LOP3.LUT R16, R16, 0x1c, RZ, 0xc0, !PT ;  /* 0x0000001c10107812 */ /* 0x000fe200078ec0ff */
[----:B------:R-:W-:Y:S01]  /*04b0*/  BSSY.RECONVERGENT B1, `(.L_x_1) ;  /* 0x000001b000017945 */ /* 0x000fe20003800200 */
[----:B------:R-:W-:Y:S01]  /*04c0*/  IADD3 R27, PT, PT, R5, 0x1, RZ ;  /* 0x00000001051b7810 */ /* 0x000fe20007ffe0ff */
[----:B------:R-:W-:Y:S02]  /*04d0*/  IMAD.IADD R19, R9, 0x1, -R18 ;  /* 0x0000000109137824 */ /* 0x000fe400078e0a12 */
[----:B------:R-:W-:Y:S01]  /*04e0*/  IMAD R17, R17, 0x20, R16 ;  /* 0x0000002011117824 */ /* 0x000fe200078e0210 */
[----:B------:R-:W-:-:S04]  /*04f0*/  SHF.R.U32.HI R16, RZ, 0xa, R5 ;  /* 0x0000000aff107819 */ /* 0x000fc80000011605 */
[----:B------:R-:W-:Y:S01]  /*0500*/  IADD3 R20, PT, PT, R12, -R17, RZ ;  /* 0x800000110c147210 */ /* 0x000fe20007ffe0ff */
[----:B------:R-:W-:Y:S01]  /*0510*/  IMAD R19, R16, 0x20, R19 ;  /* 0x0000002010137824 */ /* 0x000fe200078e0213 */
[----:B------:R-:W-:-:S03]  /*0520*/  IADD3 R17, PT, PT, R7, -R16, RZ ;  /* 0x8000001007117210 */ /* 0x000fc60007ffe0ff */
[----:B------:R-:W-:-:S04]  /*0530*/  IMAD R20, R20, R20, RZ ;  /* 0x0000001414147224 */ /* 0x000fc800078e02ff */
[----:B------:R-:W-:-:S04]  /*0540*/  IMAD R20, R17, R17, R20 ;  /* 0x0000001111147224 */ /* 0x000fc800078e0214 */
[----:B------:R-:W-:-:S05]  /*0550*/  IMAD R20, R19, R19, R20 ;  /* 0x0000001313147224 */ /* 0x000fca00078e0214 */
[----:B------:R-:W-:-:S04]  /*0560*/  I2FP.F32.U32 R19, R20 ;  /* 0x0000001400137245 */ /* 0x000fc80000201000 */
[----:B------:R-:W-:-:S04]  /*0570*/  IADD3 R16, PT, PT, R19, 0x1800000, RZ ;  /* 0x0180000013107810 */ /* 0x000fc80007ffe0ff */
[----:B------:R-:W-:Y:S01]  /*0580*/  LOP3.LUT R16, R16, 0x7f800000, RZ, 0xc0, !PT ;  /* 0x7f80000010107812 */ /* 0x000fe200078ec0ff */
[----:B0-----:R-:W-:-:S03]  /*0590*/  FFMA R25, R0, R25, 1 ;  /* 0x3f80000000197423 */ /* 0x001fc60000000019 */
[----:B------:R-:W-:Y:S01]  /*05a0*/  ISETP.GT.U32.AND P0, PT, R16, 0x1ffffff, PT ;  /* 0x01ffffff1000780c */ /* 0x000fe20003f04070 */
[----:B------:R-:W-:-:S04]  /*05b0*/  FMUL R17, R10, R25 ;  /* 0x000000190a117220 */ /* 0x000fc80000400000 */
[----:B------:R-:W-:-:S08]  /*05c0*/  FFMA R25, R10, R25, R17 ;  /* 0x000000190a197223 */ /* 0x000fd00000000011 */
[----:B------:R-:W-:Y:S05]  /*05d0*/  @P0 BRA `(.L_x_2) ;  /* 0x0000000000100947 */ /* 0x000fea0003800000 */
[----:B------:R-:W-:Y:S01]  /*05e0*/  IMAD.MOV.U32 R0, RZ, RZ, R19 ;  /* 0x000000ffff007224 */ /* 0x000fe200078e0013 */
[----:B------:R-:W-:-:S07]  /*05f0*/  MOV R16, 0x610 ;  /* 0x0000061000107802 */ /* 0x000fce0000000f00 */
[----:B------:R-:W-:Y:S05]  /*0600*/  CALL.REL.NOINC `($__internal_0_$__cuda_sm20_rcp_rn_f32_slowpath) ;  /* 0x0000000400e87944 */ /* 0x000fea0003c00000 */
[----:B------:R-:W-:Y:S05]  /*0610*/  BRA `(.L_x_3) ;  /* 0x0000000000107947 */ /* 0x000fea0003800000 */
.L_x_2:
[----:B------:R-:W0:Y:S02]  /*0620*/  MUFU.RCP R0, R19 ;  /* 0x0000001300007308 */ /* 0x000e240000001000 */
[----:B0-----:R-:W-:-:S04]  /*0630*/  FFMA R16, R19, R0, -1 ;  /* 0xbf80000013107423 */ /* 0x001fc80000000000 */
[----:B------:R-:W-:-:S04]  /*0640*/  FADD.FTZ R17, -R16, -RZ ;  /* 0x800000ff10117221 */ /* 0x000fc80000010100 */
[----:B------:R-:W-:-:S07]  /*0650*/  FFMA R0, R0, R17, R0 ;  /* 0x0000001100007223 */ /* 0x000fce0000000000 */
.L_x_3:
[----:B------:R-:W-:Y:S05]  /*0660*/  BSYNC.RECONVERGENT B1 ;  /* 0x0000000000017941 */ /* 0x000fea0003800200 */
.L_x_1:
[----:B------:R-:W-:Y:S01]  /*0670*/  IADD3 R17, PT, PT, R3, -0x2, RZ ;  /* 0xfffffffe03117810 */ /* 0x000fe20007ffe0ff */
[----:B------:R-:W-:Y:S01]  /*0680*/  IMAD.U32 R18, RZ, RZ, UR10 ;  /* 0x0000000aff127e24 */ /* 0x000fe2000f8e00ff */
[----:B------:R-:W0:Y:S01]  /*0690*/  LDS R16, [R2+-0x4] ;  /* 0xfffffc0002107984 */ /* 0x000e220000000800 */
[----:B------:R-:W-:Y:S01]  /*06a0*/  LEA.HI R22, R27, R6, RZ, 0x1b ;  /* 0x000000061b167211 */ /* 0x000fe200078fd8ff */
[----:B------:R-:W-:Y:S01]  /*06b0*/  BSSY.RECONVERGENT B1, `(.L_x_4) ;  /* 0x000001d000017945 */ /* 0x000fe20003800200 */
[----:B------:R-:W-:Y:S01]  /*06c0*/  LOP3.LUT R17, R17, 0x1d, RZ, 0xc0, !PT ;  /* 0x0000001d11117812 */ /* 0x000fe200078ec0ff */
[----:B------:R-:W-:Y:S01]  /*06d0*/  FFMA R25, R25, R0, R24 ;  /* 0x0000000019197223 */ /* 0x000fe20000000018 */
[----:B------:R-:W-:Y:S02]  /*06e0*/  IADD3 R19, PT, PT, R9, -R22, RZ ;  /* 0x8000001609137210 */ /* 0x000fe40007ffe0ff */
[----:B------:R-:W-:Y:S02]  /*06f0*/  LEA R17, R18, R17, 0x5 ;  /* 0x0000001112117211 */ /* 0x000fe400078e28ff */
[----:B------:R-:W-:-:S03]  /*0700*/  SHF.R.U32.HI R18, RZ, 0xa, R27 ;  /* 0x0000000aff127819 */ /* 0x000fc6000001161b */
[----:B------:R-:W-:Y:S01]  /*0710*/  IMAD.IADD R20, R12, 0x1, -R17 ;  /* 0x000000010c147824 */ /* 0x000fe200078e0a11 */
[----:B------:R-:W-:Y:S01]  /*0720*/  LEA R19, R18, R19, 0x5 ;  /* 0x0000001312137211 */ /* 0x000fe200078e28ff */
[----:B------:R-:W-:Y:S02]  /*0730*/  IMAD.IADD R17, R7, 0x1, -R18 ;  /* 0x0000000107117824 */ /* 0x000fe400078e0a12 */
[----:B------:R-:W-:-:S04]  /*0740*/  IMAD R22, R20, R20, RZ ;  /* 0x0000001414167224 */ /* 0x000fc800078e02ff */
[----:B------:R-:W-:-:S04]  /*0750*/  IMAD R22, R17, R17, R22 ;  /* 0x0000001111167224 */ /* 0x000fc800078e0216 */
[----:B------:R-:W-:Y:S02]  /*0760*/  IMAD R22, R19, R19, R22 ;  /* 0x0000001313167224 */ /* 0x000fe400078e0216 */
[----:B------:R-:W-:-:S03]  /*0770*/  HFMA2 R19, -RZ, RZ, 2, 0 ;  /* 0x40000000ff137431 */ /* 0x000fc600000001ff */
[----:B------:R-:W-:-:S05]  /*0780*/  I2FP.F32.U32 R21, R22 ;  /* 0x0000001600157245 */ /* 0x000fca0000201000 */
[----:B------:R-:W-:-:S05]  /*0790*/  VIADD R17, R21, 0x1800000 ;  /* 0x0180000015117836 */ /* 0x000fca0000000000 */
        /* <DEDUP_REMOVED lines=10> */
.L_x_5:
[----:B------:R-:W0:Y:S02]  /*0840*/  MUFU.RCP R0, R21 ;  /* 0x0000001500007308 */ /* 0x000e240000001000 */
[----:B0-----:R-:W-:-:S04]  /*0850*/  FFMA R16, R21, R0, -1 ;  /* 0xbf80000015107423 */ /* 0x001fc80000000000 */
[----:B------:R-:W-:-:S04]  /*0860*/  FADD.FTZ R17, -R16, -RZ ;  /* 0x800000ff10117221 */ /* 0x000fc80000010100 */
[----:B------:R-:W-:-:S07]  /*0870*/  FFMA R0, R0, R17, R0 ;  /* 0x0000001100007223 */ /* 0x000fce0000000000 */
.L_x_6:
[----:B------:R-:W-:Y:S05]  /*0880*/  BSYNC.RECONVERGENT B1 ;  /* 0x0000000000017941 */ /* 0x000fea0003800200 */
.L_x_4:
[----:B------:R-:W-:Y:S01]  /*0890*/  IADD3 R17, PT, PT, R3, -0x1, RZ ;  /* 0xffffffff03117810 */ /* 0x000fe20007ffe0ff */
[----:B------:R-:W-:Y:S01]  /*08a0*/  IMAD.U32 R19, RZ, RZ, UR10 ;  /* 0x0000000aff137e24 */ /* 0x000fe2000f8e00ff */
[----:B------:R-:W0:Y:S01]  /*08b0*/  LDS R16, [R2] ;  /* 0x0000000002107984 */ /* 0x000e220000000800 */
[----:B------:R-:W-:Y:S01]  /*08c0*/  BSSY.RECONVERGENT B1, `(.L_x_7) ;  /* 0x000001f000017945 */ /* 0x000fe20003800200 */
[----:B------:R-:W-:Y:S01]  /*08d0*/  LOP3.LUT R18, R17, 0x1e, RZ, 0xc0, !PT ;  /* 0x0000001e11127812 */ /* 0x000fe200078ec0ff */
[----:B------:R-:W-:Y:S01]  /*08e0*/  FFMA R24, R24, R0, R25 ;  /* 0x0000000018187223 */ /* 0x000fe20000000019 */
[----:B------:R-:W-:-:S03]  /*08f0*/  IADD3 R17, PT, PT, R5, 0x2, RZ ;  /* 0x0000000205117810 */ /* 0x000fc60007ffe0ff */
[----:B------:R-:W-:Y:S01]  /*0900*/  IMAD R19, R19, 0x20, R18 ;  /* 0x0000002013137824 */ /* 0x000fe200078e0212 */
[----:B------:R-:W-:Y:S02]  /*0910*/  LEA.HI R22, R17, R6, RZ, 0x1b ;  /* 0x0000000611167211 */ /* 0x000fe400078fd8ff */
[----:B------:R-:W-:Y:S02]  /*0920*/  SHF.R.U32.HI R18, RZ, 0xa, R17 ;  /* 0x0000000aff127819 */ /* 0x000fe40000011611 */
[----:B------:R-:W-:Y:S01]  /*0930*/  IADD3 R21, PT, PT, R12, -R19, RZ ;  /* 0x800000130c157210 */ /* 0x000fe20007ffe0ff */
[----:B------:R-:W-:Y:S01]  /*0940*/  IMAD.IADD R19, R9, 0x1, -R22 ;  /* 0x0000000109137824 */ /* 0x000fe200078e0a16 */
[----:B------:R-:W-:-:S03]  /*0950*/  IADD3 R17, PT, PT, R7, -R18, RZ ;  /* 0x8000001207117210 */ /* 0x000fc60007ffe0ff */
[----:B------:R-:W-:Y:S02]  /*0960*/  IMAD R22, R21, R21, RZ ;  /* 0x0000001515167224 */ /* 0x000fe400078e02ff */
[----:B------:R-:W-:Y:S02]  /*0970*/  IMAD R19, R18, 0x20, R19 ;  /* 0x0000002012137824 */ /* 0x000fe400078e0213 */
[----:B------:R-:W-:-:S04]  /*0980*/  IMAD R22, R17, R17, R22 ;  /* 0x0000001111167224 */ /* 0x000fc800078e0216 */
[----:B------:R-:W-:Y:S02]  /*0990*/  IMAD R22, R19, R19, R22 ;  /* 0x0000001313167224 */ /* 0x000fe400078e0216 */
[----:B------:R-:W-:-:S03]  /*09a0*/  IMAD.MOV.U32 R19, RZ, RZ, 0x40000000 ;  /* 0x40000000ff137424 */ /* 0x000fc600078e00ff */
        /* <DEDUP_REMOVED lines=8> */
[----:B------:R-:W-:Y:S02]  /*0a30*/  MOV R0, R21 ;  /* 0x0000001500007202 */ /* 0x000fe40000000f00 */
[----:B------:R-:W-:-:S07]  /*0a40*/  MOV R16, 0xa60 ;  /* 0x00000a6000107802 */ /* 0x000fce0000000f00 */
[----:B------:R-:W-:Y:S05]  /*0a50*/  CALL.REL.NOINC `($__internal_0_$__cuda_sm20_rcp_rn_f32_slowpath) ;  /* 0x0000000000d47944 */ /* 0x000fea0003c00000 */
[----:B------:R-:W-:Y:S05]  /*0a60*/  BRA `(.L_x_9) ;  /* 0x0000000000107947 */ /* 0x000fea0003800000 */
.L_x_8:
[----:B------:R-:W0:Y:S02]  /*0a70*/  MUFU.RCP R0, R21 ;  /* 0x0000001500007308 */ /* 0x000e240000001000 */
[----:B0-----:R-:W-:-:S04]  /*0a80*/  FFMA R16, R21, R0, -1 ;  /* 0xbf80000015107423 */ /* 0x001fc80000000000 */
[----:B------:R-:W-:-:S04]  /*0a90*/  FADD.FTZ R17, -R16, -RZ ;  /* 0x800000ff10117221 */ /* 0x000fc80000010100 */
[----:B------:R-:W-:-:S07]  /*0aa0*/  FFMA R0, R0, R17, R0 ;  /* 0x0000001100007223 */ /* 0x000fce0000000000 */
.L_x_9:
[----:B------:R-:W-:Y:S05]  /*0ab0*/  BSYNC.RECONVERGENT B1 ;  /* 0x0000000000017941 */ /* 0x000fea0003800200 */
.L_x_7:
[----:B------:R-:W-:Y:S01]  /*0ac0*/  VIADD R17, R5, 0x3 ;  /* 0x0000000305117836 */ /* 0x000fe20000000000 */
[----:B------:R-:W0:Y:S01]  /*0ad0*/  LDS R16, [R2+0x4] ;  /* 0x0000040002107984 */ /* 0x000e220000000800 */
[----:B------:R-:W-:Y:S01]  /*0ae0*/  IADD3 R21, PT, PT, R20, -0x2, RZ ;  /* 0xfffffffe14157810 */ /* 0x000fe20007ffe0ff */
[----:B------:R-:W-:Y:S01]  /*0af0*/  BSSY.RECONVERGENT B1, `(.L_x_10) ;  /* 0x000001b000017945 */ /* 0x000fe20003800200 */
[----:B------:R-:W-:Y:S01]  /*0b00*/  FFMA R25, R25, R0, R24 ;  /* 0x0000000019197223 */ /* 0x000fe20000000018 */
[----:B------:R-:W-:Y:S02]  /*0b10*/  LEA.HI R20, R17, R6, RZ, 0x1b ;  /* 0x0000000611147211 */ /* 0x000fe400078fd8ff */
[----:B------:R-:W-:-:S03]  /*0b20*/  SHF.R.U32.HI R18, RZ, 0xa, R17 ;  /* 0x0000000aff127819 */ /* 0x000fc60000011611 */
[----:B------:R-:W-:Y:S01]  /*0b30*/  IMAD.IADD R19, R9, 0x1, -R20 ;  /* 0x0000000109137824 */ /* 0x000fe200078e0a14 */
[----:B------:R-:W-:Y:S01]  /*0b40*/  IADD3 R17, PT, PT, R7, -R18, RZ ;  /* 0x8000001207117210 */ /* 0x000fe20007ffe0ff */
[----:B------:R-:W-:Y:S02]  /*0b50*/  IMAD R20, R21, R21, RZ ;  /* 0x0000001515147224 */ /* 0x000fe400078e02ff */
[----:B------:R-:W-:Y:S02]  /*0b60*/  IMAD R19, R18, 0x20, R19 ;  /* 0x0000002012137824 */ /* 0x000fe400078e0213 */
[----:B------:R-:W-:-:S04]  /*0b70*/  IMAD R20, R17, R17, R20 ;  /* 0x0000001111147224 */ /* 0x000fc800078e0214 */
[----:B------:R-:W-:Y:S02]  /*0b80*/  IMAD R20, R19, R19, R20 ;  /* 0x0000001313147224 */ /* 0x000fe400078e0214 */
[----:B------:R-:W-:-:S03]  /*0b90*/  IMAD.MOV.U32 R19, RZ, RZ, 0x40000000 ;  /* 0x40000000ff137424 */ /* 0x000fc600078e00ff */
[----:B------:R-:W-:-:S04]  /*0ba0*/  I2FP.F32.U32 R21, R20 ;  /* 0x0000001400157245 */ /* 0x000fc80000201000 */
[----:B------:R-:W-:-:S04]  /*0bb0*/  IADD3 R17, PT, PT, R21, 0x1800000, RZ ;  /* 0x0180000015117810 */ /* 0x000fc80007ffe0ff */
[----:B------:R-:W-:-:S04]  /*0bc0*/  LOP3.LUT R18, R17, 0x7f800000, RZ, 0xc0, !PT ;  /* 0x7f80000011127812 */ /* 0x000fc800078ec0ff */
[----:B------:R-:W-:Y:S01]  /*0bd0*/  ISETP.GT.U32.AND P0, PT, R18, 0x1ffffff, PT ;  /* 0x01ffffff1200780c */ /* 0x000fe20003f04070 */
[----:B0-----:R-:W-:-:S04]  /*0be0*/  FFMA R17, R16, R19, 1 ;  /* 0x3f80000010117423 */ /* 0x001fc80000000013 */
[----:B------:R-:W-:-:S04]  /*0bf0*/  FMUL R19, R10, R17 ;  /* 0x000000110a137220 */ /* 0x000fc80000400000 */
[----:B------:R-:W-:-:S04]  /*0c00*/  FFMA R24, R10, R17, R19 ;  /* 0x000000110a187223 */ /* 0x000fc80000000013 */
[----:B------:R-:W-:Y:S05]  /*0c10*/  @P0 BRA `(.L_x_11) ;  /* 0x0000000000100947 */ /* 0x000fea0003800000 */
[----:B------:R-:W-:Y:S02]  /*0c20*/  MOV R0, R21 ;  /* 0x0000001500007202 */ /* 0x000fe40000000f00 */
[----:B------:R-:W-:-:S07]  /*0c30*/  MOV R16, 0xc50 ;  /* 0x00000c5000107802 */ /* 0x000fce0000000f00 */
[----:B------:R-:W-:Y:S05]  /*0c40*/  CALL.REL.NOINC `($__internal_0_$__cuda_sm20_rcp_rn_f32_slowpath) ;  /* 0x0000000000587944 */ /* 0x000fea0003c00000 */
[----:B------:R-:W-:Y:S05]  /*0c50*/  BRA `(.L_x_12) ;  /* 0x0000000000107947 */ /* 0x000fea0003800000 */
.L_x_11:
[----:B------:R-:W0:Y:S02]  /*0c60*/  MUFU.RCP R0, R21 ;  /* 0x0000001500007308 */ /* 0x000e240000001000 */
[----:B0-----:R-:W-:-:S04]  /*0c70*/  FFMA R16, R21, R0, -1 ;  /* 0xbf80000015107423 */ /* 0x001fc80000000000 */
[----:B------:R-:W-:-:S04]  /*0c80*/  FADD.FTZ R17, -R16, -RZ ;  /* 0x800000ff10117221 */ /* 0x000fc80000010100 */
[----:B------:R-:W-:-:S07]  /*0c90*/  FFMA R0, R0, R17, R0 ;  /* 0x0000001100007223 */ /* 0x000fce0000000000 */
.L_x_12:
[----:B------:R-:W-:Y:S05]  /*0ca0*/  BSYNC.RECONVERGENT B1 ;  /* 0x0000000000017941 */ /* 0x000fea0003800200 */
.L_x_10:
[----:B------:R-:W-:Y:S02]  /*0cb0*/  VIADD R4, R4, 0x10 ;  /* 0x0000001004047836 */ /* 0x000fe40000000000 */
[----:B------:R-:W-:Y:S01]  /*0cc0*/  FFMA R24, R24, R0, R25 ;  /* 0x0000000018187223 */ /* 0x000fe20000000019 */
[----:B------:R-:W-:Y:S01]  /*0cd0*/  IADD3 R3, PT, PT, R3, 0x4, RZ ;  /* 0x0000000403037810 */ /* 0x000fe20007ffe0ff */
[----:B------:R-:W-:Y:S01]  /*0ce0*/  VIADD R2, R2, 0x10 ;  /* 0x0000001002027836 */ /* 0x000fe20000000000 */
[----:B------:R-:W-:Y:S02]  /*0cf0*/  IADD3 R5, PT, PT, R5, 0x4, RZ ;  /* 0x0000000405057810 */ /* 0x000fe40007ffe0ff */
[----:B------:R-:W-:-:S13]  /*0d00*/  ISETP.NE.AND P0, PT, R4, 0x108, PT ;  /* 0x000001080400780c */ /* 0x000fda0003f05270 */
[----:B------:R-:W-:Y:S05]  /*0d10*/  @P0 BRA `(.L_x_13) ;  /* 0xfffffff400cc0947 */ /* 0x000fea000383ffff */
[----:B------:R-:W-:Y:S05]  /*0d20*/  BSYNC.RECONVERGENT B0 ;  /* 0x0000000000007941 */ /* 0x000fea0003800200 */
.L_x_0:
[----:B------:R-:W-:Y:S06]  /*0d30*/  BAR.SYNC.DEFER_BLOCKING 0x0 ;  /* 0x0000000000007b1d */ /* 0x000fec0000010000 */
[----:B------:R-:W-:Y:S05]  /*0d40*/  @!P4 BRA `(.L_x_14) ;  /* 0xfffffff40074c947 */ /* 0x000fea000383ffff */
[----:B------:R-:W-:-:S04]  /*0d50*/  IMAD.MOV.U32 R2, RZ, RZ, 0x4 ;  /* 0x00000004ff027424 */ /* 0x000fc800078e00ff */
[----:B------:R-:W-:-:S05]  /*0d60*/  IMAD.WIDE.U32 R2, R11, R2, UR4 ;  /* 0x000000040b027e25 */ /* 0x000fca000f8e0002 */
[----:B------:R0:W-:Y:S01]  /*0d70*/  STG.E desc[UR16][R2.64], R24 ;  /* 0x0000001802007986 */ /* 0x0001e2000c101910 */
[----:B------:R-:W-:Y:S06]  /*0d80*/  BAR.SYNC.DEFER_BLOCKING 0x0 ;  /* 0x0000000000007b1d */ /* 0x000fec0000010000 */
[----:B------:R-:W-:Y:S05]  /*0d90*/  @!P3 BRA `(.L_x_15) ;  /* 0xfffffff40020b947 */ /* 0x000fea000383ffff */
[----:B------:R-:W-:Y:S05]  /*0da0*/  EXIT ;  /* 0x000000000000794d */ /* 0x000fea0003800000 */
        .weak           $__internal_0_$__cuda_sm20_rcp_rn_f32_slowpath
        .type           $__internal_0_$__cuda_sm20_rcp_rn_f32_slowpath,@function
        .size           $__internal_0_$__cuda_sm20_rcp_rn_f32_slowpath,(.L_x_21 - $__internal_0_$__cuda_sm20_rcp_rn_f32_slowpath)
$__internal_0_$__cuda_sm20_rcp_rn_f32_slowpath:
[----:B------:R-:W-:Y:S01]  /*0db0*/  SHF.L.U32 R17, R0, 0x1, RZ ;  /* 0x0000000100117819 */ /* 0x000fe200000006ff */
[----:B------:R-:W-:Y:S03]  /*0dc0*/  BSSY.RECONVERGENT B2, `(.L_x_16) ;  /* 0x0000030000027945 */ /* 0x000fe60003800200 */
[----:B------:R-:W-:-:S04]  /*0dd0*/  SHF.R.U32.HI R17, RZ, 0x18, R17 ;  /* 0x00000018ff117819 */ /* 0x000fc80000011611 */
[----:B------:R-:W-:-:S13]  /*0de0*/  ISETP.NE.U32.AND P0, PT, R17, RZ, PT ;  /* 0x000000ff1100720c */ /* 0x000fda0003f05070 */
[----:B------:R-:W-:Y:S05]  /*0df0*/  @P0 BRA `(.L_x_17) ;  /* 0x0000000000280947 */ /* 0x000fea0003800000 */
[----:B------:R-:W-:-:S05]  /*0e00*/  IMAD.SHL.U32 R17, R0, 0x2, RZ ;  /* 0x0000000200117824 */ /* 0x000fca00078e00ff */
[----:B------:R-:W-:-:S13]  /*0e10*/  ISETP.NE.AND P0, PT, R17, RZ, PT ;  /* 0x000000ff1100720c */ /* 0x000fda0003f05270 */
[----:B------:R-:W-:Y:S01]  /*0e20*/  @P0 FFMA R22, R0, 1.84467440737095516160e+19, RZ ;  /* 0x5f80000000160823 */ /* 0x000fe200000000ff */
[----:B------:R-:W-:Y:S08]  /*0e30*/  @!P0 MUFU.RCP R18, R0 ;  /* 0x0000000000128308 */ /* 0x000ff00000001000 */
[----:B------:R-:W0:Y:S02]  /*0e40*/  @P0 MUFU.RCP R17, R22 ;  /* 0x0000001600110308 */ /* 0x000e240000001000 */
[----:B0-----:R-:W-:-:S04]  /*0e50*/  @P0 FFMA R19, R22, R17, -1 ;  /* 0xbf80000016130423 */ /* 0x001fc80000000011 */
[----:B------:R-:W-:-:S04]  /*0e60*/  @P0 FADD.FTZ R26, -R19, -RZ ;  /* 0x800000ff131a0221 */ /* 0x000fc80000010100 */
[----:B------:R-:W-:-:S04]  /*0e70*/  @P0 FFMA R17, R17, R26, R17 ;  /* 0x0000001a11110223 */ /* 0x000fc80000000011 */
[----:B------:R-:W-:Y:S01]  /*0e80*/  @P0 FFMA R18, R17, 1.84467440737095516160e+19, RZ ;  /* 0x5f80000011120823 */ /* 0x000fe200000000ff */
[----:B------:R-:W-:Y:S06]  /*0e90*/  BRA `(.L_x_18) ;  /* 0x0000000000887947 */ /* 0x000fec0003800000 */
.L_x_17:
[----:B------:R-:W-:-:S04]  /*0ea0*/  IADD3 R18, PT, PT, R17, -0xfd, RZ ;  /* 0xffffff0311127810 */ /* 0x000fc80007ffe0ff */
[----:B------:R-:W-:-:S13]  /*0eb0*/  ISETP.GT.U32.AND P0, PT, R18, 0x1, PT ;  /* 0x000000011200780c */ /* 0x000fda0003f04070 */
[----:B------:R-:W-:Y:S05]  /*0ec0*/  @P0 BRA `(.L_x_19) ;  /* 0x0000000000780947 */ /* 0x000fea0003800000 */
[----:B------:R-:W-:Y:S01]  /*0ed0*/  LOP3.LUT R29, R0, 0x7fffff, RZ, 0xc0, !PT ;  /* 0x007fffff001d7812 */ /* 0x000fe200078ec0ff */
[----:B------:R-:W-:-:S03]  /*0ee0*/  IMAD.MOV.U32 R21, RZ, RZ, 0x3 ;  /* 0x00000003ff157424 */ /* 0x000fc600078e00ff */
[----:B------:R-:W-:Y:S02]  /*0ef0*/  LOP3.LUT R29, R29, 0x3f800000, RZ, 0xfc, !PT ;  /* 0x3f8000001d1d7812 */ /* 0x000fe400078efcff */
[----:B------:R-:W-:Y:S02]  /*0f00*/  SHF.L.U32 R21, R21, R18, RZ ;  /* 0x0000001215157219 */ /* 0x000fe400000006ff */
[----:B------:R-:W0:Y:S02]  /*0f10*/  MUFU.RCP R22, R29 ;  /* 0x0000001d00167308 */ /* 0x000e240000001000 */
[----:B0-----:R-:W-:-:S04]  /*0f20*/  FFMA R23, R29, R22, -1 ;  /* 0xbf8000001d177423 */ /* 0x001fc80000000016 */
[----:B------:R-:W-:-:S04]  /*0f30*/  FADD.FTZ R23, -R23, -RZ ;  /* 0x800000ff17177221 */ /* 0x000fc80000010100 */
[CCC-:B------:R-:W-:Y:S01]  /*0f40*/  FFMA.RM R19, R22.reuse, R23.reuse, R22.reuse ;  /* 0x0000001716137223 */ /* 0x1c0fe20000004016 */
[----:B------:R-:W-:-:S04]  /*0f50*/  FFMA.RP R22, R22, R23, R22 ;  /* 0x0000001716167223 */ /* 0x000fc80000008016 */
[C---:B------:R-:W-:Y:S02]  /*0f60*/  LOP3.LUT R23, R19.reuse, 0x7fffff, RZ, 0xc0, !PT ;  /* 0x007fffff13177812 */ /* 0x040fe400078ec0ff */
[----:B------:R-:W-:Y:S02]  /*0f70*/  FSETP.NEU.FTZ.AND P0, PT, R19, R22, PT ;  /* 0x000000161300720b */ /* 0x000fe40003f1d000 */
[----:B------:R-:W-:Y:S02]  /*0f80*/  LOP3.LUT R23, R23, 0x800000, RZ, 0xfc, !PT ;  /* 0x0080000017177812 */ /* 0x000fe400078efcff */
[----:B------:R-:W-:Y:S02]  /*0f90*/  SEL R19, RZ, 0xffffffff, !P0 ;  /* 0xffffffffff137807 */ /* 0x000fe40004000000 */
[----:B------:R-:W-:Y:S02]  /*0fa0*/  LOP3.LUT R21, R21, R23, RZ, 0xc0, !PT ;  /* 0x0000001715157212 */ /* 0x000fe400078ec0ff */
[----:B------:R-:W-:-:S02]  /*0fb0*/  IADD3 R19, PT, PT, -R19, RZ, RZ ;  /* 0x000000ff13137210 */ /* 0x000fc40007ffe1ff */
[-C--:B------:R-:W-:Y:S02]  /*0fc0*/  SHF.R.U32.HI R21, RZ, R18.reuse, R21 ;  /* 0x00000012ff157219 */ /* 0x080fe40000011615 */
[----:B------:R-:W-:Y:S02]  /*0fd0*/  LOP3.LUT P1, RZ, R19, R18, R23, 0xf8, !PT ;  /* 0x0000001213ff7212 */ /* 0x000fe4000782f817 */
[C---:B------:R-:W-:Y:S02]  /*0fe0*/  LOP3.LUT P0, RZ, R21.reuse, 0x1, RZ, 0xc0, !PT ;  /* 0x0000000115ff7812 */ /* 0x040fe4000780c0ff */
[----:B------:R-:W-:-:S04]  /*0ff0*/  LOP3.LUT P2, RZ, R21, 0x2, RZ, 0xc0, !PT ;  /* 0x0000000215ff7812 */ /* 0x000fc8000784c0ff */
[----:B------:R-:W-:Y:S02]  /*1000*/  PLOP3.LUT P0, PT, P0, P1, P2, 0xe0, 0x0 ;  /* 0x000000000000781c */ /* 0x000fe40000703c20 */
[----:B------:R-:W-:Y:S02]  /*1010*/  LOP3.LUT P1, RZ, R0, 0x7fffff, RZ, 0xc0, !PT ;  /* 0x007fffff00ff7812 */ /* 0x000fe4000782c0ff */
[----:B------:R-:W-:-:S05]  /*1020*/  SEL R18, RZ, 0x1, !P0 ;  /* 0x00000001ff127807 */ /* 0x000fca0004000000 */
[----:B------:R-:W-:-:S05]  /*1030*/  IMAD.MOV R18, RZ, RZ, -R18 ;  /* 0x000000ffff127224 */ /* 0x000fca00078e0a12 */
[----:B------:R-:W-:Y:S02]  /*1040*/  ISETP.GE.AND P0, PT, R18, RZ, PT ;  /* 0x000000ff1200720c */ /* 0x000fe40003f06270 */
[----:B------:R-:W-:-:S04]  /*1050*/  IADD3 R18, PT, PT, R17, -0xfc, RZ ;  /* 0xffffff0411127810 */ /* 0x000fc80007ffe0ff */
[----:B------:R-:W-:-:S07]  /*1060*/  SHF.R.U32.HI R23, RZ, R18, R23 ;  /* 0x00000012ff177219 */ /* 0x000fce0000011617 */
[----:B------:R-:W-:-:S05]  /*1070*/  @!P0 VIADD R23, R23, 0x1 ;  /* 0x0000000117178836 */ /* 0x000fca0000000000 */
[----:B------:R-:W-:-:S04]  /*1080*/  @!P1 SHF.L.U32 R23, R23, 0x1, RZ ;  /* 0x0000000117179819 */ /* 0x000fc800000006ff */
[----:B------:R-:W-:Y:S01]  /*1090*/  LOP3.LUT R18, R23, 0x80000000, R0, 0xf8, !PT ;  /* 0x8000000017127812 */ /* 0x000fe200078ef800 */
[----:B------:R-:W-:Y:S06]  /*10a0*/  BRA `(.L_x_18) ;  /* 0x0000000000047947 */ /* 0x000fec0003800000 */
.L_x_19:
[----:B------:R0:W1:Y:S02]  /*10b0*/  MUFU.RCP R18, R0 ;  /* 0x0000000000127308 */ /* 0x0000640000001000 */
.L_x_18:
[----:B------:R-:W-:Y:S05]  /*10c0*/  BSYNC.RECONVERGENT B2 ;  /* 0x0000000000027941 */ /* 0x000fea0003800200 */
.L_x_16:
[----:B------:R-:W-:Y:S02]  /*10d0*/  HFMA2 R17, -RZ, RZ, 0, 0 ;  /* 0x00000000ff117431 */ /* 0x000fe400000001ff */
[----:B01----:R-:W-:Y:S02]  /*10e0*/  IMAD.MOV.U32 R0, RZ, RZ, R18 ;  /* 0x000000ffff007224 */ /* 0x003fe400078e0012 */
[----:B------:R-:W-:Y:S05]  /*10f0*/  RET.REL.NODEC R16 `(_Z14block_on_blockIfEvPT_S1_i) ;  /* 0xffffffec10c07950 */ /* 0x000fea0003c3ffff */
.L_x_20:
[----:B------:R-:W-:-:S00]  /*1100*/  BRA `(.L_x_20) ;  /* 0xfffffffc00fc7947 */ /* 0x000fc0000383ffff */
[----:B------:R-:W-:-:S00]  /*1110*/  NOP ;  /* 0x0000000000007918 */ /* 0x000fc00000000000 */
        /* <DEDUP_REMOVED lines=14> */
.L_x_21:


//--------------------- .nv.shared._Z14block_on_blockIfEvPT_S1_i --------------------------
	.section	.nv.shared._Z14block_on_blockIfEvPT_S1_i,"aw",@nobits
	.sectionflags	@""
	.align	4
.nv.shared._Z14block_on_blockIfEvPT_S1_i:
	.zero		1280


//--------------------- .nv.shared.reserved.0     --------------------------
	.section	.nv.shared.reserved.0,"aw",@nobits
	.weak		__nv_reservedSMEM_offset_0_alias
	.size		__nv_reservedSMEM_offset_0_alias, 0, 64
	.other		__nv_reservedSMEM_offset_0_alias,@"STO_CUDA_RESERVED_SHARED STV_DEFAULT"
__nv_reservedSMEM_offset_0_alias:
	.zero		0
	.zero		64


//--------------------- .nv.constant0._Z14block_on_blockIfEvPT_S1_i --------------------------
	.section	.nv.constant0._Z14block_on_blockIfEvPT_S1_i,"a",@progbits
	.sectionflags	@""
	.align	4
.nv.constant0._Z14block_on_blockIfEvPT_S1_i:
	.zero		916


//--------------------- SYMBOLS --------------------------

	.type		.nv.reservedSmem.offset0,@object
	.size		.nv.reservedSmem.offset0,0x4
	.type		.nv.reservedSmem.cap,@object
	.size		.nv.reservedSmem.cap,0x4
